//
// Generated by NVIDIA NVVM Compiler
//
// Compiler Build ID: CL-36424714
// Cuda compilation tools, release 13.0, V13.0.88
// Based on NVVM 20.0.0
//

.version 9.0
.target sm_100
.address_size 64

	// .globl	sum_array

.visible .entry sum_array(
	.param .u64 .ptr .align 1 sum_array_param_0,
	.param .u64 .ptr .align 1 sum_array_param_1,
	.param .u32 sum_array_param_2
)
{
	.reg .pred 	%p<6>;
	.reg .b32 	%r<27>;
	.reg .b32 	%f<19>;
	.reg .b64 	%rd<18>;

	ld.param.u64 	%rd9, [sum_array_param_0];
	ld.param.u64 	%rd10, [sum_array_param_1];
	ld.param.u32 	%r13, [sum_array_param_2];
	cvta.to.global.u64 	%rd1, %rd9;
	cvta.to.global.u64 	%rd11, %rd10;
	mov.u32 	%r14, %tid.x;
	mul.hi.s32 	%r15, %r13, 1717986919;
	shr.u32 	%r16, %r15, 31;
	shr.s32 	%r17, %r15, 2;
	add.s32 	%r18, %r17, %r16;
	mul.wide.u32 	%rd12, %r14, 4;
	add.s64 	%rd2, %rd11, %rd12;
	mov.b32 	%r19, 0;
	st.global.u32 	[%rd2], %r19;
	mul.lo.s32 	%r1, %r18, %r14;
	add.s32 	%r2, %r1, %r18;
	setp.lt.s32 	%p1, %r13, 10;
	@%p1 bra 	$L__BB0_7;
	add.s32 	%r20, %r1, 1;
	max.s32 	%r3, %r2, %r20;
	sub.s32 	%r21, %r3, %r1;
	and.b32  	%r4, %r21, 3;
	setp.eq.s32 	%p2, %r4, 0;
	mov.f32 	%f17, 0f00000000;
	mov.u32 	%r25, %r1;
	@%p2 bra 	$L__BB0_4;
	mul.wide.u32 	%rd13, %r1, 4;
	add.s64 	%rd16, %rd1, %rd13;
	neg.s32 	%r23, %r4;
	mov.f32 	%f17, 0f00000000;
	mov.u32 	%r25, %r1;
$L__BB0_3:
	.pragma "nounroll";
	ld.global.f32 	%f8, [%rd16];
	add.f32 	%f17, %f8, %f17;
	st.global.f32 	[%rd2], %f17;
	add.s32 	%r25, %r25, 1;
	add.s64 	%rd16, %rd16, 4;
	add.s32 	%r23, %r23, 1;
	setp.ne.s32 	%p3, %r23, 0;
	@%p3 bra 	$L__BB0_3;
$L__BB0_4:
	sub.s32 	%r22, %r1, %r3;
	setp.gt.u32 	%p4, %r22, -4;
	@%p4 bra 	$L__BB0_7;
	mul.wide.u32 	%rd14, %r25, 4;
	add.s64 	%rd15, %rd14, %rd1;
	add.s64 	%rd17, %rd15, 8;
$L__BB0_6:
	ld.global.f32 	%f9, [%rd17+-8];
	add.f32 	%f10, %f9, %f17;
	st.global.f32 	[%rd2], %f10;
	ld.global.f32 	%f11, [%rd17+-4];
	add.f32 	%f12, %f11, %f10;
	st.global.f32 	[%rd2], %f12;
	ld.global.f32 	%f13, [%rd17];
	add.f32 	%f14, %f13, %f12;
	st.global.f32 	[%rd2], %f14;
	ld.global.f32 	%f15, [%rd17+4];
	add.f32 	%f17, %f15, %f14;
	st.global.f32 	[%rd2], %f17;
	add.s32 	%r25, %r25, 4;
	add.s64 	%rd17, %rd17, 16;
	setp.lt.s32 	%p5, %r25, %r2;
	@%p5 bra 	$L__BB0_6;
$L__BB0_7:
	ret;

}
	// .globl	max_array
.visible .entry max_array(
	.param .u64 .ptr .align 1 max_array_param_0,
	.param .u64 .ptr .align 1 max_array_param_1,
	.param .u32 max_array_param_2
)
{
	.reg .pred 	%p<11>;
	.reg .b32 	%r<27>;
	.reg .b32 	%f<24>;
	.reg .b64 	%rd<18>;

	ld.param.u64 	%rd9, [max_array_param_0];
	ld.param.u64 	%rd10, [max_array_param_1];
	ld.param.u32 	%r13, [max_array_param_2];
	cvta.to.global.u64 	%rd1, %rd9;
	cvta.to.global.u64 	%rd11, %rd10;
	mov.u32 	%r14, %tid.x;
	mul.hi.s32 	%r15, %r13, 1717986919;
	shr.u32 	%r16, %r15, 31;
	shr.s32 	%r17, %r15, 2;
	add.s32 	%r18, %r17, %r16;
	mul.wide.u32 	%rd12, %r14, 4;
	add.s64 	%rd2, %rd11, %rd12;
	mov.b32 	%r19, -8388609;
	st.global.u32 	[%rd2], %r19;
	mul.lo.s32 	%r1, %r18, %r14;
	add.s32 	%r2, %r1, %r18;
	setp.lt.s32 	%p1, %r13, 10;
	@%p1 bra 	$L__BB1_17;
	add.s32 	%r20, %r1, 1;
	max.s32 	%r3, %r2, %r20;
	sub.s32 	%r21, %r3, %r1;
	and.b32  	%r4, %r21, 3;
	setp.eq.s32 	%p2, %r4, 0;
	mov.f32 	%f20, 0fFF7FFFFF;
	mov.u32 	%r25, %r1;
	@%p2 bra 	$L__BB1_6;
	mul.wide.u32 	%rd13, %r1, 4;
	add.s64 	%rd16, %rd1, %rd13;
	neg.s32 	%r23, %r4;
	mov.f32 	%f20, 0fFF7FFFFF;
	mov.u32 	%r25, %r1;
$L__BB1_3:
	.pragma "nounroll";
	ld.global.f32 	%f2, [%rd16];
	setp.geu.f32 	%p3, %f20, %f2;
	@%p3 bra 	$L__BB1_5;
	st.global.f32 	[%rd2], %f2;
	mov.f32 	%f20, %f2;
$L__BB1_5:
	add.s32 	%r25, %r25, 1;
	add.s64 	%rd16, %rd16, 4;
	add.s32 	%r23, %r23, 1;
	setp.ne.s32 	%p4, %r23, 0;
	@%p4 bra 	$L__BB1_3;
$L__BB1_6:
	sub.s32 	%r22, %r1, %r3;
	setp.gt.u32 	%p5, %r22, -4;
	@%p5 bra 	$L__BB1_17;
	mul.wide.u32 	%rd14, %r25, 4;
	add.s64 	%rd15, %rd14, %rd1;
	add.s64 	%rd17, %rd15, 8;
$L__BB1_8:
	ld.global.f32 	%f6, [%rd17+-8];
	setp.geu.f32 	%p6, %f20, %f6;
	@%p6 bra 	$L__BB1_10;
	st.global.f32 	[%rd2], %f6;
	mov.f32 	%f20, %f6;
$L__BB1_10:
	ld.global.f32 	%f8, [%rd17+-4];
	setp.geu.f32 	%p7, %f20, %f8;
	@%p7 bra 	$L__BB1_12;
	st.global.f32 	[%rd2], %f8;
	mov.f32 	%f20, %f8;
$L__BB1_12:
	ld.global.f32 	%f10, [%rd17];
	setp.geu.f32 	%p8, %f20, %f10;
	@%p8 bra 	$L__BB1_14;
	st.global.f32 	[%rd2], %f10;
	mov.f32 	%f20, %f10;
$L__BB1_14:
	ld.global.f32 	%f12, [%rd17+4];
	setp.geu.f32 	%p9, %f20, %f12;
	@%p9 bra 	$L__BB1_16;
	st.global.f32 	[%rd2], %f12;
	mov.f32 	%f20, %f12;
$L__BB1_16:
	add.s32 	%r25, %r25, 4;
	add.s64 	%rd17, %rd17, 16;
	setp.lt.s32 	%p10, %r25, %r2;
	@%p10 bra 	$L__BB1_8;
$L__BB1_17:
	ret;

}


// ===== COMPILED SASS (sm_100) =====

	.target	sm_100

	.elftype	@"ET_EXEC"


//--------------------- .note.nv.tkinfo           --------------------------
	.section	.note.nv.tkinfo,"",@"SHT_NOTE"
	.sectionflags	@"SHF_NOTE_NV_TKINFO"
	.tkinfo
        /*0018*/ 	.word	0x00000002
        /*0030*/ 	.string	""
        /*0030*/ 	.string	"ptxas"
        /*0030*/ 	.string	"Cuda compilation tools, release 13.0, V13.0.88"
        /*0030*/ 	.string	"Build cuda_13.0.r13.0/compiler.36424714_0"
        /*0030*/ 	.string	"-arch sm_100 -m 64 "



//--------------------- .note.nv.cuinfo           --------------------------
	.section	.note.nv.cuinfo,"",@"SHT_NOTE"
	.sectionflags	@"SHF_NOTE_NV_CUINFO"
        /*0018*/ 	.short	0x0002
        /*001a*/ 	.short	0x0064
        /*001c*/ 	.short	0x0082
	.zero		2


//--------------------- .nv.info                  --------------------------
	.section	.nv.info,"",@"SHT_CUDA_INFO"
	.align	4


	//----- nvinfo : EIATTR_REGCOUNT
	.align		4
        /*0000*/ 	.byte	0x04, 0x2f
        /*0002*/ 	.short	(.L_1 - .L_0)
	.align		4
.L_0:
        /*0004*/ 	.word	index@(sum_array)
        /*0008*/ 	.word	0x00000012


	//----- nvinfo : EIATTR_FRAME_SIZE
	.align		4
.L_1:
        /*000c*/ 	.byte	0x04, 0x11
        /*000e*/ 	.short	(.L_3 - .L_2)
	.align		4
.L_2:
        /*0010*/ 	.word	index@(sum_array)
        /*0014*/ 	.word	0x00000000


	//----- nvinfo : EIATTR_REGCOUNT
	.align		4
.L_3:
        /*0018*/ 	.byte	0x04, 0x2f
        /*001a*/ 	.short	(.L_5 - .L_4)
	.align		4
.L_4:
        /*001c*/ 	.word	index@(max_array)
        /*0020*/ 	.word	0x00000012


	//----- nvinfo : EIATTR_FRAME_SIZE
	.align		4
.L_5:
        /*0024*/ 	.byte	0x04, 0x11
        /*0026*/ 	.short	(.L_7 - .L_6)
	.align		4
.L_6:
        /*0028*/ 	.word	index@(max_array)
        /*002c*/ 	.word	0x00000000


	//----- nvinfo : EIATTR_MIN_STACK_SIZE
	.align		4
.L_7:
        /*0030*/ 	.byte	0x04, 0x12
        /*0032*/ 	.short	(.L_9 - .L_8)
	.align		4
.L_8:
        /*0034*/ 	.word	index@(max_array)
        /*0038*/ 	.word	0x00000000


	//----- nvinfo : EIATTR_MIN_STACK_SIZE
	.align		4
.L_9:
        /*003c*/ 	.byte	0x04, 0x12
        /*003e*/ 	.short	(.L_11 - .L_10)
	.align		4
.L_10:
        /*0040*/ 	.word	index@(sum_array)
        /*0044*/ 	.word	0x00000000
.L_11:


//--------------------- .nv.compat                --------------------------
	.section	.nv.compat,"",@"SHT_CUDA_COMPAT_INFO"
	.align	4
        /*0000*/ 	.byte	0x02, 0x09, 0x00, 0x00, 0x02, 0x02, 0x01, 0x00, 0x02, 0x05, 0x05, 0x00, 0x03, 0x07, 0x01, 0x01
        /*0010*/ 	.byte	0x02, 0x03, 0x00, 0x00, 0x02, 0x06, 0x01, 0x00, 0x04, 0x0b, 0x08, 0x00, 0x09, 0x00, 0x00, 0x00
        /*0020*/ 	.byte	0x00, 0x00, 0x00, 0x00


//--------------------- .nv.info.max_array        --------------------------
	.section	.nv.info.max_array,"",@"SHT_CUDA_INFO"
	.sectionflags	@""
	.align	4


	//----- nvinfo : EIATTR_CUDA_API_VERSION
	.align		4
        /*0000*/ 	.byte	0x04, 0x37
        /*0002*/ 	.short	(.L_13 - .L_12)
.L_12:
        /*0004*/ 	.word	0x00000082


	//----- nvinfo : EIATTR_KPARAM_INFO
	.align		4
.L_13:
        /*0008*/ 	.byte	0x04, 0x17
        /*000a*/ 	.short	(.L_15 - .L_14)
.L_14:
        /*000c*/ 	.word	0x00000000
        /*0010*/ 	.short	0x0002
        /*0012*/ 	.short	0x0010
        /*0014*/ 	.byte	0x00, 0xf0, 0x11, 0x00


	//----- nvinfo : EIATTR_KPARAM_INFO
	.align		4
.L_15:
        /*0018*/ 	.byte	0x04, 0x17
        /*001a*/ 	.short	(.L_17 - .L_16)
.L_16:
        /*001c*/ 	.word	0x00000000
        /*0020*/ 	.short	0x0001
        /*0022*/ 	.short	0x0008
        /*0024*/ 	.byte	0x00, 0xf5, 0x21, 0x00


	//----- nvinfo : EIATTR_KPARAM_INFO
	.align		4
.L_17:
        /*0028*/ 	.byte	0x04, 0x17
        /*002a*/ 	.short	(.L_19 - .L_18)
.L_18:
        /*002c*/ 	.word	0x00000000
        /*0030*/ 	.short	0x0000
        /*0032*/ 	.short	0x0000
        /*0034*/ 	.byte	0x00, 0xf5, 0x21, 0x00


	//----- nvinfo : EIATTR_SPARSE_MMA_MASK
	.align		4
.L_19:
        /*0038*/ 	.byte	0x03, 0x50
        /*003a*/ 	.short	0x0000


	//----- nvinfo : EIATTR_MAXREG_COUNT
	.align		4
        /*003c*/ 	.byte	0x03, 0x1b
        /*003e*/ 	.short	0x00ff


	//----- nvinfo : EIATTR_MERCURY_ISA_VERSION
	.align		4
        /*0040*/ 	.byte	0x03, 0x5f
        /*0042*/ 	.short	0x0101


	//----- nvinfo : EIATTR_VRC_CTA_INIT_COUNT
	.align		4
        /*0044*/ 	.byte	0x02, 0x4a
	.zero		1
	.zero		1


	//----- nvinfo : EIATTR_EXIT_INSTR_OFFSETS
	.align		4
        /*0048*/ 	.byte	0x04, 0x1c
        /*004a*/ 	.short	(.L_21 - .L_20)


	//   ....[0]....
.L_20:
        /*004c*/ 	.word	0x000000c0


	//   ....[1]....
        /*0050*/ 	.word	0x00000260


	//   ....[2]....
        /*0054*/ 	.word	0x00000410


	//----- nvinfo : EIATTR_CRS_STACK_SIZE
	.align		4
.L_21:
        /*0058*/ 	.byte	0x04, 0x1e
        /*005a*/ 	.short	(.L_23 - .L_22)
.L_22:
        /*005c*/ 	.word	0x00000000


	//----- nvinfo : EIATTR_CBANK_PARAM_SIZE
	.align		4
.L_23:
        /*0060*/ 	.byte	0x03, 0x19
        /*0062*/ 	.short	0x0014


	//----- nvinfo : EIATTR_PARAM_CBANK
	.align		4
        /*0064*/ 	.byte	0x04, 0x0a
        /*0066*/ 	.short	(.L_25 - .L_24)
	.align		4
.L_24:
        /*0068*/ 	.word	index@(.nv.constant0.max_array)
        /*006c*/ 	.short	0x0380
        /*006e*/ 	.short	0x0014


	//----- nvinfo : EIATTR_SW_WAR
	.align		4
.L_25:
        /*0070*/ 	.byte	0x04, 0x36
        /*0072*/ 	.short	(.L_27 - .L_26)
.L_26:
        /*0074*/ 	.word	0x00000008
.L_27:


//--------------------- .nv.info.sum_array        --------------------------
	.section	.nv.info.sum_array,"",@"SHT_CUDA_INFO"
	.sectionflags	@""
	.align	4


	//----- nvinfo : EIATTR_CUDA_API_VERSION
	.align		4
        /*0000*/ 	.byte	0x04, 0x37
        /*0002*/ 	.short	(.L_29 - .L_28)
.L_28:
        /*0004*/ 	.word	0x00000082


	//----- nvinfo : EIATTR_KPARAM_INFO
	.align		4
.L_29:
        /*0008*/ 	.byte	0x04, 0x17
        /*000a*/ 	.short	(.L_31 - .L_30)
.L_30:
        /*000c*/ 	.word	0x00000000
        /*0010*/ 	.short	0x0002
        /*0012*/ 	.short	0x0010
        /*0014*/ 	.byte	0x00, 0xf0, 0x11, 0x00


	//----- nvinfo : EIATTR_KPARAM_INFO
	.align		4
.L_31:
        /*0018*/ 	.byte	0x04, 0x17
        /*001a*/ 	.short	(.L_33 - .L_32)
.L_32:
        /*001c*/ 	.word	0x00000000
        /*0020*/ 	.short	0x0001
        /*0022*/ 	.short	0x0008
        /*0024*/ 	.byte	0x00, 0xf5, 0x21, 0x00


	//----- nvinfo : EIATTR_KPARAM_INFO
	.align		4
.L_33:
        /*0028*/ 	.byte	0x04, 0x17
        /*002a*/ 	.short	(.L_35 - .L_34)
.L_34:
        /*002c*/ 	.word	0x00000000
        /*0030*/ 	.short	0x0000
        /*0032*/ 	.short	0x0000
        /*0034*/ 	.byte	0x00, 0xf5, 0x21, 0x00


	//----- nvinfo : EIATTR_SPARSE_MMA_MASK
	.align		4
.L_35:
        /*0038*/ 	.byte	0x03, 0x50
        /*003a*/ 	.short	0x0000


	//----- nvinfo : EIATTR_MAXREG_COUNT
	.align		4
        /*003c*/ 	.byte	0x03, 0x1b
        /*003e*/ 	.short	0x00ff


	//----- nvinfo : EIATTR_MERCURY_ISA_VERSION
	.align		4
        /*0040*/ 	.byte	0x03, 0x5f
        /*0042*/ 	.short	0x0101


	//----- nvinfo : EIATTR_VRC_CTA_INIT_COUNT
	.align		4
        /*0044*/ 	.byte	0x02, 0x4a
	.zero		1
	.zero		1


	//----- nvinfo : EIATTR_EXIT_INSTR_OFFSETS
	.align		4
        /*0048*/ 	.byte	0x04, 0x1c
        /*004a*/ 	.short	(.L_37 - .L_36)


	//   ....[0]....
.L_36:
        /*004c*/ 	.word	0x000000b0


	//   ....[1]....
        /*0050*/ 	.word	0x00000260


	//   ....[2]....
        /*0054*/ 	.word	0x000003e0


	//----- nvinfo : EIATTR_CRS_STACK_SIZE
	.align		4
.L_37:
        /*0058*/ 	.byte	0x04, 0x1e
        /*005a*/ 	.short	(.L_39 - .L_38)
.L_38:
        /*005c*/ 	.word	0x00000000


	//----- nvinfo : EIATTR_CBANK_PARAM_SIZE
	.align		4
.L_39:
        /*0060*/ 	.byte	0x03, 0x19
        /*0062*/ 	.short	0x0014


	//----- nvinfo : EIATTR_PARAM_CBANK
	.align		4
        /*0064*/ 	.byte	0x04, 0x0a
        /*0066*/ 	.short	(.L_41 - .L_40)
	.align		4
.L_40:
        /*0068*/ 	.word	index@(.nv.constant0.sum_array)
        /*006c*/ 	.short	0x0380
        /*006e*/ 	.short	0x0014


	//----- nvinfo : EIATTR_SW_WAR
	.align		4
.L_41:
        /*0070*/ 	.byte	0x04, 0x36
        /*0072*/ 	.short	(.L_43 - .L_42)
.L_42:
        /*0074*/ 	.word	0x00000008
.L_43:


//--------------------- .nv.callgraph             --------------------------
	.section	.nv.callgraph,"",@"SHT_CUDA_CALLGRAPH"
	.align	4
	.sectionentsize	8
	.align		4
        /*0000*/ 	.word	0x00000000
	.align		4
        /*0004*/ 	.word	0xffffffff
	.align		4
        /*0008*/ 	.word	0x00000000
	.align		4
        /*000c*/ 	.word	0xfffffffe
	.align		4
        /*0010*/ 	.word	0x00000000
	.align		4
        /*0014*/ 	.word	0xfffffffd
	.align		4
        /*0018*/ 	.word	0x00000000
	.align		4
        /*001c*/ 	.word	0xfffffffc


//--------------------- .text.max_array           --------------------------
	.section	.text.max_array,"ax",@progbits
	.align	128
        .global         max_array
        .type           max_array,@function
        .size           max_array,(.L_x_10 - max_array)
        .other          max_array,@"STO_CUDA_ENTRY STV_DEFAULT"
max_array:
.text.max_array:
[----:B------:R-:W-:Y:S01]  /*0000*/  LDC R1, c[0x0][0x37c] ;  /* 0x0000df00ff017b82 */ /* 0x000fe20000000800 */
[----:B------:R-:W0:Y:S07]  /*0010*/  S2R R7, SR_TID.X ;  /* 0x0000000000077919 */ /* 0x000e2e0000002100 */
[----:B------:R-:W1:Y:S01]  /*0020*/  LDC R4, c[0x0][0x390] ;  /* 0x0000e400ff047b82 */ /* 0x000e620000000800 */
[----:B------:R-:W2:Y:S01]  /*0030*/  LDCU.64 UR4, c[0x0][0x358] ;  /* 0x00006b00ff0477ac */ /* 0x000ea20008000a00 */
[----:B------:R-:W-:-:S06]  /*0040*/  IMAD.MOV.U32 R9, RZ, RZ, -0x800001 ;  /* 0xff7fffffff097424 */ /* 0x000fcc00078e00ff */
[----:B------:R-:W0:Y:S01]  /*0050*/  LDC.64 R2, c[0x0][0x388] ;  /* 0x0000e200ff027b82 */ /* 0x000e220000000a00 */
[C---:B-1----:R-:W-:Y:S01]  /*0060*/  ISETP.GE.AND P0, PT, R4.reuse, 0xa, PT ;  /* 0x0000000a0400780c */ /* 0x042fe20003f06270 */
[----:B------:R-:W-:-:S05]  /*0070*/  IMAD.HI R0, R4, 0x66666667, RZ ;  /* 0x6666666704007827 */ /* 0x000fca00078e02ff */
[----:B------:R-:W-:Y:S01]  /*0080*/  SHF.R.U32.HI R5, RZ, 0x1f, R0 ;  /* 0x0000001fff057819 */ /* 0x000fe20000011600 */
[----:B0-----:R-:W-:-:S03]  /*0090*/  IMAD.WIDE.U32 R2, R7, 0x4, R2 ;  /* 0x0000000407027825 */ /* 0x001fc600078e0002 */
[----:B------:R-:W-:Y:S02]  /*00a0*/  LEA.HI.SX32 R0, R0, R5, 0x1e ;  /* 0x0000000500007211 */ /* 0x000fe400078ff2ff */
[----:B--2---:R0:W-:Y:S01]  /*00b0*/  STG.E desc[UR4][R2.64], R9 ;  /* 0x0000000902007986 */ /* 0x0041e2000c101904 */
[----:B------:R-:W-:Y:S05]  /*00c0*/  @!P0 EXIT ;  /* 0x000000000000894d */ /* 0x000fea0003800000 */
[C---:B------:R-:W-:Y:S01]  /*00d0*/  IMAD R7, R0.reuse, R7, RZ ;  /* 0x0000000700077224 */ /* 0x040fe200078e02ff */
[----:B------:R-:W-:Y:S01]  /*00e0*/  BSSY.RECONVERGENT B0, `(.L_x_0) ;  /* 0x0000017000007945 */ /* 0x000fe20003800200 */
[----:B------:R-:W-:Y:S02]  /*00f0*/  IMAD.MOV.U32 R8, RZ, RZ, -0x800001 ;  /* 0xff7fffffff087424 */ /* 0x000fe400078e00ff */
[----:B------:R-:W-:-:S05]  /*0100*/  IMAD.IADD R0, R0, 0x1, R7 ;  /* 0x0000000100007824 */ /* 0x000fca00078e0207 */
[----:B------:R-:W-:-:S05]  /*0110*/  VIADDMNMX R4, R7, 0x1, R0, !PT ;  /* 0x0000000107047846 */ /* 0x000fca0007800100 */
[----:B------:R-:W-:Y:S01]  /*0120*/  IMAD.IADD R5, R4, 0x1, -R7 ;  /* 0x0000000104057824 */ /* 0x000fe200078e0a07 */
[----:B------:R-:W-:-:S04]  /*0130*/  IADD3 R4, PT, PT, R7, -R4, RZ ;  /* 0x8000000407047210 */ /* 0x000fc80007ffe0ff */
[----:B------:R-:W-:Y:S02]  /*0140*/  LOP3.LUT P1, R6, R5, 0x3, RZ, 0xc0, !PT ;  /* 0x0000000305067812 */ /* 0x000fe4000782c0ff */
[----:B------:R-:W-:-:S11]  /*0150*/  ISETP.GT.U32.AND P0, PT, R4, -0x4, PT ;  /* 0xfffffffc0400780c */ /* 0x000fd60003f04070 */
[----:B------:R-:W-:Y:S05]  /*0160*/  @!P1 BRA `(.L_x_1) ;  /* 0x0000000000389947 */ /* 0x000fea0003800000 */
[----:B------:R-:W1:Y:S01]  /*0170*/  LDC.64 R4, c[0x0][0x380] ;  /* 0x0000e000ff047b82 */ /* 0x000e620000000a00 */
[----:B------:R-:W-:Y:S02]  /*0180*/  IMAD.MOV R6, RZ, RZ, -R6 ;  /* 0x000000ffff067224 */ /* 0x000fe400078e0a06 */
[----:B------:R-:W-:Y:S02]  /*0190*/  IMAD.MOV.U32 R8, RZ, RZ, -0x800001 ;  /* 0xff7fffffff087424 */ /* 0x000fe400078e00ff */
[----:B-1----:R-:W-:-:S07]  /*01a0*/  IMAD.WIDE.U32 R4, R7, 0x4, R4 ;  /* 0x0000000407047825 */ /* 0x002fce00078e0004 */
.L_x_2:
[----:B01----:R0:W2:Y:S01]  /*01b0*/  LDG.E R9, desc[UR4][R4.64] ;  /* 0x0000000404097981 */ /* 0x0030a2000c1e1900 */
[----:B------:R-:W-:Y:S01]  /*01c0*/  IADD3 R6, PT, PT, R6, 0x1, RZ ;  /* 0x0000000106067810 */ /* 0x000fe20007ffe0ff */
[----:B------:R-:W-:-:S03]  /*01d0*/  VIADD R7, R7, 0x1 ;  /* 0x0000000107077836 */ /* 0x000fc60000000000 */
[----:B------:R-:W-:Y:S02]  /*01e0*/  ISETP.NE.AND P3, PT, R6, RZ, PT ;  /* 0x000000ff0600720c */ /* 0x000fe40003f65270 */
[----:B0-----:R-:W-:-:S05]  /*01f0*/  IADD3 R4, P2, PT, R4, 0x4, RZ ;  /* 0x0000000404047810 */ /* 0x001fca0007f5e0ff */
[----:B------:R-:W-:Y:S01]  /*0200*/  IMAD.X R5, RZ, RZ, R5, P2 ;  /* 0x000000ffff057224 */ /* 0x000fe200010e0605 */
[----:B--2---:R-:W-:-:S13]  /*0210*/  FSETP.GEU.AND P1, PT, R8, R9, PT ;  /* 0x000000090800720b */ /* 0x004fda0003f2e000 */
[----:B------:R1:W-:Y:S01]  /*0220*/  @!P1 STG.E desc[UR4][R2.64], R9 ;  /* 0x0000000902009986 */ /* 0x0003e2000c101904 */
[----:B------:R-:W-:Y:S01]  /*0230*/  @!P1 IMAD.MOV.U32 R8, RZ, RZ, R9 ;  /* 0x000000ffff089224 */ /* 0x000fe200078e0009 */
[----:B------:R-:W-:Y:S06]  /*0240*/  @P3 BRA `(.L_x_2) ;  /* 0xfffffffc00d83947 */ /* 0x000fec000383ffff */
.L_x_1:
[----:B------:R-:W-:Y:S05]  /*0250*/  BSYNC.RECONVERGENT B0 ;  /* 0x0000000000007941 */ /* 0x000fea0003800200 */
.L_x_0:
[----:B------:R-:W-:Y:S05]  /*0260*/  @P0 EXIT ;  /* 0x000000000000094d */ /* 0x000fea0003800000 */
[----:B------:R-:W2:Y:S02]  /*0270*/  LDC.64 R4, c[0x0][0x380] ;  /* 0x0000e000ff047b82 */ /* 0x000ea40000000a00 */
[----:B--2---:R-:W-:-:S03]  /*0280*/  IMAD.WIDE.U32 R4, R7, 0x4, R4 ;  /* 0x0000000407047825 */ /* 0x004fc600078e0004 */
[----:B------:R-:W-:-:S04]  /*0290*/  IADD3 R6, P0, PT, R4, 0x8, RZ ;  /* 0x0000000804067810 */ /* 0x000fc80007f1e0ff */
[----:B------:R-:W-:-:S09]  /*02a0*/  IADD3.X R5, PT, PT, RZ, R5, RZ, P0, !PT ;  /* 0x00000005ff057210 */ /* 0x000fd200007fe4ff */
.L_x_3:
[----:B------:R-:W-:-:S05]  /*02b0*/  IMAD.MOV.U32 R4, RZ, RZ, R6 ;  /* 0x000000ffff047224 */ /* 0x000fca00078e0006 */
[----:B012---:R-:W2:Y:S02]  /*02c0*/  LDG.E R9, desc[UR4][R4.64+-0x8] ;  /* 0xfffff80404097981 */ /* 0x007ea4000c1e1900 */
[----:B--2---:R-:W-:-:S13]  /*02d0*/  FSETP.GEU.AND P0, PT, R8, R9, PT ;  /* 0x000000090800720b */ /* 0x004fda0003f0e000 */
[----:B------:R2:W-:Y:S04]  /*02e0*/  @!P0 STG.E desc[UR4][R2.64], R9 ;  /* 0x0000000902008986 */ /* 0x0005e8000c101904 */
[----:B------:R-:W3:Y:S01]  /*02f0*/  LDG.E R11, desc[UR4][R4.64+-0x4] ;  /* 0xfffffc04040b7981 */ /* 0x000ee2000c1e1900 */
[----:B------:R-:W-:-:S05]  /*0300*/  @!P0 IMAD.MOV.U32 R8, RZ, RZ, R9 ;  /* 0x000000ffff088224 */ /* 0x000fca00078e0009 */
[----:B---3--:R-:W-:-:S13]  /*0310*/  FSETP.GEU.AND P0, PT, R8, R11, PT ;  /* 0x0000000b0800720b */ /* 0x008fda0003f0e000 */
[----:B------:R2:W-:Y:S04]  /*0320*/  @!P0 STG.E desc[UR4][R2.64], R11 ;  /* 0x0000000b02008986 */ /* 0x0005e8000c101904 */
[----:B------:R-:W3:Y:S01]  /*0330*/  LDG.E R13, desc[UR4][R4.64] ;  /* 0x00000004040d7981 */ /* 0x000ee2000c1e1900 */
[----:B------:R-:W-:-:S04]  /*0340*/  @!P0 MOV R8, R11 ;  /* 0x0000000b00088202 */ /* 0x000fc80000000f00 */
[----:B---3--:R-:W-:-:S13]  /*0350*/  FSETP.GEU.AND P0, PT, R8, R13, PT ;  /* 0x0000000d0800720b */ /* 0x008fda0003f0e000 */
[----:B------:R2:W-:Y:S04]  /*0360*/  @!P0 STG.E desc[UR4][R2.64], R13 ;  /* 0x0000000d02008986 */ /* 0x0005e8000c101904 */
[----:B------:R0:W3:Y:S01]  /*0370*/  LDG.E R15, desc[UR4][R4.64+0x4] ;  /* 0x00000404040f7981 */ /* 0x0000e2000c1e1900 */
[----:B------:R-:W-:Y:S01]  /*0380*/  @!P0 IMAD.MOV.U32 R8, RZ, RZ, R13 ;  /* 0x000000ffff088224 */ /* 0x000fe200078e000d */
[----:B------:R-:W-:Y:S01]  /*0390*/  IADD3 R6, P2, PT, R4, 0x10, RZ ;  /* 0x0000001004067810 */ /* 0x000fe20007f5e0ff */
[----:B------:R-:W-:-:S05]  /*03a0*/  VIADD R7, R7, 0x4 ;  /* 0x0000000407077836 */ /* 0x000fca0000000000 */
[----:B------:R-:W-:Y:S02]  /*03b0*/  ISETP.GE.AND P1, PT, R7, R0, PT ;  /* 0x000000000700720c */ /* 0x000fe40003f26270 */
[----:B0-----:R-:W-:Y:S02]  /*03c0*/  IADD3.X R5, PT, PT, RZ, R5, RZ, P2, !PT ;  /* 0x00000005ff057210 */ /* 0x001fe400017fe4ff */
[----:B---3--:R-:W-:-:S13]  /*03d0*/  FSETP.GEU.AND P0, PT, R8, R15, PT ;  /* 0x0000000f0800720b */ /* 0x008fda0003f0e000 */
[----:B------:R2:W-:Y:S01]  /*03e0*/  @!P0 STG.E desc[UR4][R2.64], R15 ;  /* 0x0000000f02008986 */ /* 0x0005e2000c101904 */
[----:B------:R-:W-:Y:S01]  /*03f0*/  @!P0 IMAD.MOV.U32 R8, RZ, RZ, R15 ;  /* 0x000000ffff088224 */ /* 0x000fe200078e000f */
[----:B------:R-:W-:Y:S06]  /*0400*/  @!P1 BRA `(.L_x_3) ;  /* 0xfffffffc00a89947 */ /* 0x000fec000383ffff */
[----:B------:R-:W-:Y:S05]  /*0410*/  EXIT ;  /* 0x000000000000794d */ /* 0x000fea0003800000 */
.L_x_4:
[----:B------:R-:W-:-:S00]  /*0420*/  BRA `(.L_x_4) ;  /* 0xfffffffc00fc7947 */ /* 0x000fc0000383ffff */
[----:B------:R-:W-:-:S00]  /*0430*/  NOP ;  /* 0x0000000000007918 */ /* 0x000fc00000000000 */
        /* <DEDUP_REMOVED lines=12> */
.L_x_10:


//--------------------- .text.sum_array           --------------------------
	.section	.text.sum_array,"ax",@progbits
	.align	128
        .global         sum_array
        .type           sum_array,@function
        .size           sum_array,(.L_x_11 - sum_array)
        .other          sum_array,@"STO_CUDA_ENTRY STV_DEFAULT"
sum_array:
.text.sum_array:
[----:B------:R-:W-:Y:S01]  /*0000*/  LDC R1, c[0x0][0x37c] ;  /* 0x0000df00ff017b82 */ /* 0x000fe20000000800 */
[----:B------:R-:W0:Y:S07]  /*0010*/  S2R R7, SR_TID.X ;  /* 0x0000000000077919 */ /* 0x000e2e0000002100 */
[----:B------:R-:W1:Y:S01]  /*0020*/  LDC R4, c[0x0][0x390] ;  /* 0x0000e400ff047b82 */ /* 0x000e620000000800 */
[----:B------:R-:W2:Y:S07]  /*0030*/  LDCU.64 UR4, c[0x0][0x358] ;  /* 0x00006b00ff0477ac */ /* 0x000eae0008000a00 */
[----:B------:R-:W0:Y:S01]  /*0040*/  LDC.64 R2, c[0x0][0x388] ;  /* 0x0000e200ff027b82 */ /* 0x000e220000000a00 */
[C---:B-1----:R-:W-:Y:S01]  /*0050*/  ISETP.GE.AND P0, PT, R4.reuse, 0xa, PT ;  /* 0x0000000a0400780c */ /* 0x042fe20003f06270 */
[----:B------:R-:W-:-:S05]  /*0060*/  IMAD.HI R0, R4, 0x66666667, RZ ;  /* 0x6666666704007827 */ /* 0x000fca00078e02ff */
[----:B------:R-:W-:Y:S01]  /*0070*/  SHF.R.U32.HI R5, RZ, 0x1f, R0 ;  /* 0x0000001fff057819 */ /* 0x000fe20000011600 */
[----:B0-----:R-:W-:-:S03]  /*0080*/  IMAD.WIDE.U32 R2, R7, 0x4, R2 ;  /* 0x0000000407027825 */ /* 0x001fc600078e0002 */
[----:B------:R-:W-:Y:S02]  /*0090*/  LEA.HI.SX32 R0, R0, R5, 0x1e ;  /* 0x0000000500007211 */ /* 0x000fe400078ff2ff */
[----:B--2---:R0:W-:Y:S01]  /*00a0*/  STG.E desc[UR4][R2.64], RZ ;  /* 0x000000ff02007986 */ /* 0x0041e2000c101904 */
[----:B------:R-:W-:Y:S05]  /*00b0*/  @!P0 EXIT ;  /* 0x000000000000894d */ /* 0x000fea0003800000 */
[C---:B------:R-:W-:Y:S01]  /*00c0*/  IMAD R7, R0.reuse, R7, RZ ;  /* 0x0000000700077224 */ /* 0x040fe200078e02ff */
[----:B------:R-:W-:Y:S01]  /*00d0*/  BSSY.RECONVERGENT B0, `(.L_x_5) ;  /* 0x0000018000007945 */ /* 0x000fe20003800200 */
[----:B------:R-:W-:Y:S02]  /*00e0*/  IMAD.MOV.U32 R9, RZ, RZ, RZ ;  /* 0x000000ffff097224 */ /* 0x000fe400078e00ff */
        /* <DEDUP_REMOVED lines=8> */
[----:B------:R-:W-:Y:S01]  /*0170*/  HFMA2 R9, -RZ, RZ, 0, 0 ;  /* 0x00000000ff097431 */ /* 0x000fe200000001ff */
[----:B------:R-:W-:Y:S01]  /*0180*/  IADD3 R6, PT, PT, -R6, RZ, RZ ;  /* 0x000000ff06067210 */ /* 0x000fe20007ffe1ff */
[----:B-1----:R-:W-:-:S04]  /*0190*/  IMAD.WIDE.U32 R4, R7, 0x4, R4 ;  /* 0x0000000407047825 */ /* 0x002fc800078e0004 */
[----:B------:R-:W-:-:S07]  /*01a0*/  IMAD.MOV.U32 R8, RZ, RZ, R4 ;  /* 0x000000ffff087224 */ /* 0x000fce00078e0004 */
.L_x_7:
[----:B------:R-:W-:-:S06]  /*01b0*/  IMAD.MOV.U32 R4, RZ, RZ, R8 ;  /* 0x000000ffff047224 */ /* 0x000fcc00078e0008 */
[----:B-1----:R1:W2:Y:S01]  /*01c0*/  LDG.E R4, desc[UR4][R4.64] ;  /* 0x0000000404047981 */ /* 0x0022a2000c1e1900 */
[----:B------:R-:W-:Y:S01]  /*01d0*/  IADD3 R6, PT, PT, R6, 0x1, RZ ;  /* 0x0000000106067810 */ /* 0x000fe20007ffe0ff */
[----:B------:R-:W-:Y:S01]  /*01e0*/  VIADD R7, R7, 0x1 ;  /* 0x0000000107077836 */ /* 0x000fe20000000000 */
[----:B------:R-:W-:Y:S02]  /*01f0*/  IADD3 R8, P2, PT, R8, 0x4, RZ ;  /* 0x0000000408087810 */ /* 0x000fe40007f5e0ff */
[----:B------:R-:W-:Y:S02]  /*0200*/  ISETP.NE.AND P1, PT, R6, RZ, PT ;  /* 0x000000ff0600720c */ /* 0x000fe40003f25270 */
[----:B-1----:R-:W-:Y:S01]  /*0210*/  IADD3.X R5, PT, PT, RZ, R5, RZ, P2, !PT ;  /* 0x00000005ff057210 */ /* 0x002fe200017fe4ff */
[----:B--2---:R-:W-:-:S05]  /*0220*/  FADD R9, R4, R9 ;  /* 0x0000000904097221 */ /* 0x004fca0000000000 */
[----:B------:R1:W-:Y:S05]  /*0230*/  STG.E desc[UR4][R2.64], R9 ;  /* 0x0000000902007986 */ /* 0x0003ea000c101904 */
[----:B------:R-:W-:Y:S05]  /*0240*/  @P1 BRA `(.L_x_7) ;  /* 0xfffffffc00d81947 */ /* 0x000fea000383ffff */
.L_x_6:
[----:B------:R-:W-:Y:S05]  /*0250*/  BSYNC.RECONVERGENT B0 ;  /* 0x0000000000007941 */ /* 0x000fea0003800200 */
.L_x_5:
[----:B------:R-:W-:Y:S05]  /*0260*/  @P0 EXIT ;  /* 0x000000000000094d */ /* 0x000fea0003800000 */
[----:B------:R-:W2:Y:S02]  /*0270*/  LDC.64 R4, c[0x0][0x380] ;  /* 0x0000e000ff047b82 */ /* 0x000ea40000000a00 */
[----:B--2---:R-:W-:-:S03]  /*0280*/  IMAD.WIDE.U32 R4, R7, 0x4, R4 ;  /* 0x0000000407047825 */ /* 0x004fc600078e0004 */
[----:B------:R-:W-:-:S05]  /*0290*/  IADD3 R6, P0, PT, R4, 0x8, RZ ;  /* 0x0000000804067810 */ /* 0x000fca0007f1e0ff */
[----:B------:R-:W-:-:S08]  /*02a0*/  IMAD.X R11, RZ, RZ, R5, P0 ;  /* 0x000000ffff0b7224 */ /* 0x000fd000000e0605 */
.L_x_8:
[----:B------:R-:W-:Y:S01]  /*02b0*/  MOV R4, R6 ;  /* 0x0000000600047202 */ /* 0x000fe20000000f00 */
[----:B------:R-:W-:-:S05]  /*02c0*/  IMAD.MOV.U32 R5, RZ, RZ, R11 ;  /* 0x000000ffff057224 */ /* 0x000fca00078e000b */
[----:B------:R-:W2:Y:S02]  /*02d0*/  LDG.E R6, desc[UR4][R4.64+-0x8] ;  /* 0xfffff80404067981 */ /* 0x000ea4000c1e1900 */
[----:B--2---:R-:W-:-:S05]  /*02e0*/  FADD R11, R6, R9 ;  /* 0x00000009060b7221 */ /* 0x004fca0000000000 */
[----:B------:R2:W-:Y:S04]  /*02f0*/  STG.E desc[UR4][R2.64], R11 ;  /* 0x0000000b02007986 */ /* 0x0005e8000c101904 */
[----:B---3--:R-:W3:Y:S02]  /*0300*/  LDG.E R6, desc[UR4][R4.64+-0x4] ;  /* 0xfffffc0404067981 */ /* 0x008ee4000c1e1900 */
[----:B---3--:R-:W-:-:S05]  /*0310*/  FADD R13, R11, R6 ;  /* 0x000000060b0d7221 */ /* 0x008fca0000000000 */
[----:B------:R3:W-:Y:S04]  /*0320*/  STG.E desc[UR4][R2.64], R13 ;  /* 0x0000000d02007986 */ /* 0x0007e8000c101904 */
[----:B------:R-:W4:Y:S02]  /*0330*/  LDG.E R6, desc[UR4][R4.64] ;  /* 0x0000000404067981 */ /* 0x000f24000c1e1900 */
[----:B----4-:R-:W-:-:S05]  /*0340*/  FADD R15, R13, R6 ;  /* 0x000000060d0f7221 */ /* 0x010fca0000000000 */
[----:B------:R3:W-:Y:S04]  /*0350*/  STG.E desc[UR4][R2.64], R15 ;  /* 0x0000000f02007986 */ /* 0x0007e8000c101904 */
[----:B------:R-:W1:Y:S01]  /*0360*/  LDG.E R6, desc[UR4][R4.64+0x4] ;  /* 0x0000040404067981 */ /* 0x000e62000c1e1900 */
[----:B------:R-:W-:-:S04]  /*0370*/  IADD3 R7, PT, PT, R7, 0x4, RZ ;  /* 0x0000000407077810 */ /* 0x000fc80007ffe0ff */
[----:B------:R-:W-:Y:S01]  /*0380*/  ISETP.GE.AND P0, PT, R7, R0, PT ;  /* 0x000000000700720c */ /* 0x000fe20003f06270 */
[----:B-1----:R-:W-:Y:S01]  /*0390*/  FADD R9, R15, R6 ;  /* 0x000000060f097221 */ /* 0x002fe20000000000 */
[----:B------:R-:W-:-:S04]  /*03a0*/  IADD3 R6, P1, PT, R4, 0x10, RZ ;  /* 0x0000001004067810 */ /* 0x000fc80007f3e0ff */
[----:B------:R3:W-:Y:S01]  /*03b0*/  STG.E desc[UR4][R2.64], R9 ;  /* 0x0000000902007986 */ /* 0x0007e2000c101904 */
[----:B--2---:R-:W-:-:S06]  /*03c0*/  IADD3.X R11, PT, PT, RZ, R5, RZ, P1, !PT ;  /* 0x00000005ff0b7210 */ /* 0x004fcc0000ffe4ff */
[----:B------:R-:W-:Y:S05]  /*03d0*/  @!P0 BRA `(.L_x_8) ;  /* 0xfffffffc00b48947 */ /* 0x000fea000383ffff */
[----:B------:R-:W-:Y:S05]  /*03e0*/  EXIT ;  /* 0x000000000000794d */ /* 0x000fea0003800000 */
.L_x_9:
        /* <DEDUP_REMOVED lines=9> */
.L_x_11:


//--------------------- .nv.shared.reserved.0     --------------------------
	.section	.nv.shared.reserved.0,"aw",@nobits
	.weak		__nv_reservedSMEM_offset_0_alias
	.size		__nv_reservedSMEM_offset_0_alias, 0, 64
	.other		__nv_reservedSMEM_offset_0_alias,@"STO_CUDA_RESERVED_SHARED STV_DEFAULT"
__nv_reservedSMEM_offset_0_alias:
	.zero		0
	.zero		64


//--------------------- .nv.constant0.max_array   --------------------------
	.section	.nv.constant0.max_array,"a",@progbits
	.sectionflags	@""
	.align	4
.nv.constant0.max_array:
	.zero		916


//--------------------- .nv.constant0.sum_array   --------------------------
	.section	.nv.constant0.sum_array,"a",@progbits
	.sectionflags	@""
	.align	4
.nv.constant0.sum_array:
	.zero		916


//--------------------- SYMBOLS --------------------------

	.type		.nv.reservedSmem.offset0,@object
	.size		.nv.reservedSmem.offset0,0x4
